//
// Generated by NVIDIA NVVM Compiler
//
// Compiler Build ID: CL-36424714
// Cuda compilation tools, release 13.0, V13.0.88
// Based on NVVM 20.0.0
//

.version 9.0
.target sm_100
.address_size 64

	// .globl	_Z16max_flops_kernelPf

.visible .entry _Z16max_flops_kernelPf(
	.param .u64 .ptr .align 1 _Z16max_flops_kernelPf_param_0
)
{
	.reg .pred 	%p<2>;
	.reg .b32 	%r<10>;
	.reg .b32 	%f<565>;
	.reg .b64 	%rd<5>;

	ld.param.u64 	%rd1, [_Z16max_flops_kernelPf_param_0];
	mov.u32 	%r1, %tid.x;
	mov.u32 	%r5, %tid.y;
	cvt.rn.f32.u32 	%f36, %r5;
	mul.f32 	%f550, %f36, 0f3F000000;
	cvt.rn.f32.u32 	%f37, %r1;
	mul.f32 	%f558, %f37, 0f3F000000;
	mul.f32 	%f554, %f36, 0f3E000000;
	mul.f32 	%f551, %f37, 0f3E000000;
	mov.b32 	%r9, 0;
	mov.f32 	%f552, %f551;
	mov.f32 	%f553, %f551;
	mov.f32 	%f555, %f554;
	mov.f32 	%f556, %f554;
	mov.f32 	%f557, %f554;
	mov.f32 	%f559, %f558;
	mov.f32 	%f560, %f558;
	mov.f32 	%f561, %f558;
	mov.f32 	%f562, %f550;
	mov.f32 	%f563, %f550;
	mov.f32 	%f564, %f550;
$L__BB0_1:
	fma.rn.f32 	%f38, %f552, %f551, %f553;
	fma.rn.f32 	%f39, %f553, %f552, %f554;
	fma.rn.f32 	%f40, %f554, %f553, %f555;
	fma.rn.f32 	%f41, %f555, %f554, %f556;
	fma.rn.f32 	%f42, %f556, %f555, %f557;
	fma.rn.f32 	%f43, %f557, %f556, %f558;
	fma.rn.f32 	%f44, %f558, %f557, %f559;
	fma.rn.f32 	%f45, %f559, %f558, %f560;
	fma.rn.f32 	%f46, %f560, %f559, %f561;
	fma.rn.f32 	%f47, %f561, %f560, %f562;
	fma.rn.f32 	%f48, %f562, %f561, %f563;
	fma.rn.f32 	%f49, %f563, %f562, %f564;
	fma.rn.f32 	%f50, %f564, %f563, %f550;
	fma.rn.f32 	%f51, %f564, %f550, %f38;
	fma.rn.f32 	%f52, %f550, %f38, %f39;
	fma.rn.f32 	%f53, %f39, %f38, %f40;
	fma.rn.f32 	%f54, %f40, %f39, %f41;
	fma.rn.f32 	%f55, %f41, %f40, %f42;
	fma.rn.f32 	%f56, %f42, %f41, %f43;
	fma.rn.f32 	%f57, %f43, %f42, %f44;
	fma.rn.f32 	%f58, %f44, %f43, %f45;
	fma.rn.f32 	%f59, %f45, %f44, %f46;
	fma.rn.f32 	%f60, %f46, %f45, %f47;
	fma.rn.f32 	%f61, %f47, %f46, %f48;
	fma.rn.f32 	%f62, %f48, %f47, %f49;
	fma.rn.f32 	%f63, %f49, %f48, %f50;
	fma.rn.f32 	%f64, %f49, %f50, %f51;
	fma.rn.f32 	%f65, %f50, %f51, %f52;
	fma.rn.f32 	%f66, %f51, %f52, %f53;
	fma.rn.f32 	%f67, %f52, %f53, %f54;
	fma.rn.f32 	%f68, %f54, %f53, %f55;
	fma.rn.f32 	%f69, %f55, %f54, %f56;
	fma.rn.f32 	%f70, %f56, %f55, %f57;
	fma.rn.f32 	%f71, %f57, %f56, %f58;
	fma.rn.f32 	%f72, %f58, %f57, %f59;
	fma.rn.f32 	%f73, %f59, %f58, %f60;
	fma.rn.f32 	%f74, %f60, %f59, %f61;
	fma.rn.f32 	%f75, %f61, %f60, %f62;
	fma.rn.f32 	%f76, %f62, %f61, %f63;
	fma.rn.f32 	%f77, %f62, %f63, %f64;
	fma.rn.f32 	%f78, %f63, %f64, %f65;
	fma.rn.f32 	%f79, %f64, %f65, %f66;
	fma.rn.f32 	%f80, %f65, %f66, %f67;
	fma.rn.f32 	%f81, %f66, %f67, %f68;
	fma.rn.f32 	%f82, %f67, %f68, %f69;
	fma.rn.f32 	%f83, %f69, %f68, %f70;
	fma.rn.f32 	%f84, %f70, %f69, %f71;
	fma.rn.f32 	%f85, %f71, %f70, %f72;
	fma.rn.f32 	%f86, %f72, %f71, %f73;
	fma.rn.f32 	%f87, %f73, %f72, %f74;
	fma.rn.f32 	%f88, %f74, %f73, %f75;
	fma.rn.f32 	%f89, %f75, %f74, %f76;
	fma.rn.f32 	%f90, %f75, %f76, %f77;
	fma.rn.f32 	%f91, %f76, %f77, %f78;
	fma.rn.f32 	%f92, %f77, %f78, %f79;
	fma.rn.f32 	%f93, %f78, %f79, %f80;
	fma.rn.f32 	%f94, %f79, %f80, %f81;
	fma.rn.f32 	%f95, %f80, %f81, %f82;
	fma.rn.f32 	%f96, %f81, %f82, %f83;
	fma.rn.f32 	%f97, %f82, %f83, %f84;
	fma.rn.f32 	%f98, %f84, %f83, %f85;
	fma.rn.f32 	%f99, %f85, %f84, %f86;
	fma.rn.f32 	%f100, %f86, %f85, %f87;
	fma.rn.f32 	%f101, %f87, %f86, %f88;
	fma.rn.f32 	%f102, %f88, %f87, %f89;
	fma.rn.f32 	%f103, %f88, %f89, %f90;
	fma.rn.f32 	%f104, %f89, %f90, %f91;
	fma.rn.f32 	%f105, %f90, %f91, %f92;
	fma.rn.f32 	%f106, %f91, %f92, %f93;
	fma.rn.f32 	%f107, %f92, %f93, %f94;
	fma.rn.f32 	%f108, %f93, %f94, %f95;
	fma.rn.f32 	%f109, %f94, %f95, %f96;
	fma.rn.f32 	%f110, %f95, %f96, %f97;
	fma.rn.f32 	%f111, %f96, %f97, %f98;
	fma.rn.f32 	%f112, %f97, %f98, %f99;
	fma.rn.f32 	%f113, %f99, %f98, %f100;
	fma.rn.f32 	%f114, %f100, %f99, %f101;
	fma.rn.f32 	%f115, %f101, %f100, %f102;
	fma.rn.f32 	%f116, %f101, %f102, %f103;
	fma.rn.f32 	%f117, %f102, %f103, %f104;
	fma.rn.f32 	%f118, %f103, %f104, %f105;
	fma.rn.f32 	%f119, %f104, %f105, %f106;
	fma.rn.f32 	%f120, %f105, %f106, %f107;
	fma.rn.f32 	%f121, %f106, %f107, %f108;
	fma.rn.f32 	%f122, %f107, %f108, %f109;
	fma.rn.f32 	%f123, %f108, %f109, %f110;
	fma.rn.f32 	%f124, %f109, %f110, %f111;
	fma.rn.f32 	%f125, %f110, %f111, %f112;
	fma.rn.f32 	%f126, %f111, %f112, %f113;
	fma.rn.f32 	%f127, %f112, %f113, %f114;
	fma.rn.f32 	%f128, %f114, %f113, %f115;
	fma.rn.f32 	%f129, %f115, %f114, %f116;
	fma.rn.f32 	%f130, %f116, %f115, %f117;
	fma.rn.f32 	%f131, %f116, %f117, %f118;
	fma.rn.f32 	%f132, %f117, %f118, %f119;
	fma.rn.f32 	%f133, %f118, %f119, %f120;
	fma.rn.f32 	%f134, %f119, %f120, %f121;
	fma.rn.f32 	%f135, %f120, %f121, %f122;
	fma.rn.f32 	%f136, %f121, %f122, %f123;
	fma.rn.f32 	%f137, %f122, %f123, %f124;
	fma.rn.f32 	%f138, %f123, %f124, %f125;
	fma.rn.f32 	%f139, %f124, %f125, %f126;
	fma.rn.f32 	%f140, %f125, %f126, %f127;
	fma.rn.f32 	%f141, %f126, %f127, %f128;
	fma.rn.f32 	%f142, %f127, %f128, %f129;
	fma.rn.f32 	%f143, %f129, %f128, %f130;
	fma.rn.f32 	%f144, %f130, %f129, %f131;
	fma.rn.f32 	%f145, %f130, %f131, %f132;
	fma.rn.f32 	%f146, %f131, %f132, %f133;
	fma.rn.f32 	%f147, %f132, %f133, %f134;
	fma.rn.f32 	%f148, %f133, %f134, %f135;
	fma.rn.f32 	%f149, %f134, %f135, %f136;
	fma.rn.f32 	%f150, %f135, %f136, %f137;
	fma.rn.f32 	%f151, %f136, %f137, %f138;
	fma.rn.f32 	%f152, %f137, %f138, %f139;
	fma.rn.f32 	%f153, %f138, %f139, %f140;
	fma.rn.f32 	%f154, %f139, %f140, %f141;
	fma.rn.f32 	%f155, %f140, %f141, %f142;
	fma.rn.f32 	%f156, %f141, %f142, %f143;
	fma.rn.f32 	%f157, %f142, %f143, %f144;
	fma.rn.f32 	%f158, %f144, %f143, %f145;
	fma.rn.f32 	%f159, %f145, %f144, %f146;
	fma.rn.f32 	%f160, %f145, %f146, %f147;
	fma.rn.f32 	%f161, %f146, %f147, %f148;
	fma.rn.f32 	%f162, %f147, %f148, %f149;
	fma.rn.f32 	%f163, %f148, %f149, %f150;
	fma.rn.f32 	%f164, %f149, %f150, %f151;
	fma.rn.f32 	%f165, %f150, %f151, %f152;
	fma.rn.f32 	%f166, %f151, %f152, %f153;
	fma.rn.f32 	%f167, %f152, %f153, %f154;
	fma.rn.f32 	%f168, %f153, %f154, %f155;
	fma.rn.f32 	%f169, %f154, %f155, %f156;
	fma.rn.f32 	%f170, %f155, %f156, %f157;
	fma.rn.f32 	%f171, %f156, %f157, %f158;
	fma.rn.f32 	%f172, %f157, %f158, %f159;
	fma.rn.f32 	%f173, %f159, %f158, %f160;
	fma.rn.f32 	%f174, %f159, %f160, %f161;
	fma.rn.f32 	%f175, %f160, %f161, %f162;
	fma.rn.f32 	%f176, %f161, %f162, %f163;
	fma.rn.f32 	%f177, %f162, %f163, %f164;
	fma.rn.f32 	%f178, %f163, %f164, %f165;
	fma.rn.f32 	%f179, %f164, %f165, %f166;
	fma.rn.f32 	%f180, %f165, %f166, %f167;
	fma.rn.f32 	%f181, %f166, %f167, %f168;
	fma.rn.f32 	%f182, %f167, %f168, %f169;
	fma.rn.f32 	%f183, %f168, %f169, %f170;
	fma.rn.f32 	%f184, %f169, %f170, %f171;
	fma.rn.f32 	%f185, %f170, %f171, %f172;
	fma.rn.f32 	%f186, %f171, %f172, %f173;
	fma.rn.f32 	%f187, %f172, %f173, %f174;
	fma.rn.f32 	%f188, %f174, %f173, %f175;
	fma.rn.f32 	%f189, %f174, %f175, %f176;
	fma.rn.f32 	%f190, %f175, %f176, %f177;
	fma.rn.f32 	%f191, %f176, %f177, %f178;
	fma.rn.f32 	%f192, %f177, %f178, %f179;
	fma.rn.f32 	%f193, %f178, %f179, %f180;
	fma.rn.f32 	%f194, %f179, %f180, %f181;
	fma.rn.f32 	%f195, %f180, %f181, %f182;
	fma.rn.f32 	%f196, %f181, %f182, %f183;
	fma.rn.f32 	%f197, %f182, %f183, %f184;
	fma.rn.f32 	%f198, %f183, %f184, %f185;
	fma.rn.f32 	%f199, %f184, %f185, %f186;
	fma.rn.f32 	%f200, %f185, %f186, %f187;
	fma.rn.f32 	%f201, %f186, %f187, %f188;
	fma.rn.f32 	%f202, %f187, %f188, %f189;
	fma.rn.f32 	%f203, %f188, %f189, %f190;
	fma.rn.f32 	%f204, %f189, %f190, %f191;
	fma.rn.f32 	%f205, %f190, %f191, %f192;
	fma.rn.f32 	%f206, %f191, %f192, %f193;
	fma.rn.f32 	%f207, %f192, %f193, %f194;
	fma.rn.f32 	%f208, %f193, %f194, %f195;
	fma.rn.f32 	%f209, %f194, %f195, %f196;
	fma.rn.f32 	%f210, %f195, %f196, %f197;
	fma.rn.f32 	%f211, %f196, %f197, %f198;
	fma.rn.f32 	%f212, %f197, %f198, %f199;
	fma.rn.f32 	%f213, %f198, %f199, %f200;
	fma.rn.f32 	%f214, %f199, %f200, %f201;
	fma.rn.f32 	%f215, %f200, %f201, %f202;
	fma.rn.f32 	%f216, %f201, %f202, %f203;
	fma.rn.f32 	%f217, %f202, %f203, %f204;
	fma.rn.f32 	%f218, %f203, %f204, %f205;
	fma.rn.f32 	%f219, %f204, %f205, %f206;
	fma.rn.f32 	%f220, %f205, %f206, %f207;
	fma.rn.f32 	%f221, %f206, %f207, %f208;
	fma.rn.f32 	%f222, %f207, %f208, %f209;
	fma.rn.f32 	%f223, %f208, %f209, %f210;
	fma.rn.f32 	%f224, %f209, %f210, %f211;
	fma.rn.f32 	%f225, %f210, %f211, %f212;
	fma.rn.f32 	%f226, %f211, %f212, %f213;
	fma.rn.f32 	%f227, %f212, %f213, %f214;
	fma.rn.f32 	%f228, %f213, %f214, %f215;
	fma.rn.f32 	%f229, %f214, %f215, %f216;
	fma.rn.f32 	%f230, %f215, %f216, %f217;
	fma.rn.f32 	%f231, %f216, %f217, %f218;
	fma.rn.f32 	%f232, %f217, %f218, %f219;
	fma.rn.f32 	%f233, %f218, %f219, %f220;
	fma.rn.f32 	%f234, %f219, %f220, %f221;
	fma.rn.f32 	%f235, %f220, %f221, %f222;
	fma.rn.f32 	%f236, %f221, %f222, %f223;
	fma.rn.f32 	%f237, %f222, %f223, %f224;
	fma.rn.f32 	%f238, %f223, %f224, %f225;
	fma.rn.f32 	%f239, %f224, %f225, %f226;
	fma.rn.f32 	%f240, %f225, %f226, %f227;
	fma.rn.f32 	%f241, %f226, %f227, %f228;
	fma.rn.f32 	%f242, %f227, %f228, %f229;
	fma.rn.f32 	%f243, %f228, %f229, %f230;
	fma.rn.f32 	%f244, %f229, %f230, %f231;
	fma.rn.f32 	%f245, %f230, %f231, %f232;
	fma.rn.f32 	%f246, %f231, %f232, %f233;
	fma.rn.f32 	%f247, %f232, %f233, %f234;
	fma.rn.f32 	%f248, %f233, %f234, %f235;
	fma.rn.f32 	%f249, %f234, %f235, %f236;
	fma.rn.f32 	%f250, %f235, %f236, %f237;
	fma.rn.f32 	%f251, %f236, %f237, %f238;
	fma.rn.f32 	%f252, %f237, %f238, %f239;
	fma.rn.f32 	%f253, %f238, %f239, %f240;
	fma.rn.f32 	%f254, %f239, %f240, %f241;
	fma.rn.f32 	%f255, %f240, %f241, %f242;
	fma.rn.f32 	%f256, %f241, %f242, %f243;
	fma.rn.f32 	%f257, %f242, %f243, %f244;
	fma.rn.f32 	%f258, %f243, %f244, %f245;
	fma.rn.f32 	%f259, %f244, %f245, %f246;
	fma.rn.f32 	%f260, %f245, %f246, %f247;
	fma.rn.f32 	%f261, %f246, %f247, %f248;
	fma.rn.f32 	%f262, %f247, %f248, %f249;
	fma.rn.f32 	%f263, %f248, %f249, %f250;
	fma.rn.f32 	%f264, %f249, %f250, %f251;
	fma.rn.f32 	%f265, %f250, %f251, %f252;
	fma.rn.f32 	%f266, %f251, %f252, %f253;
	fma.rn.f32 	%f267, %f252, %f253, %f254;
	fma.rn.f32 	%f268, %f253, %f254, %f255;
	fma.rn.f32 	%f269, %f254, %f255, %f256;
	fma.rn.f32 	%f270, %f255, %f256, %f257;
	fma.rn.f32 	%f271, %f256, %f257, %f258;
	fma.rn.f32 	%f272, %f257, %f258, %f259;
	fma.rn.f32 	%f273, %f258, %f259, %f260;
	fma.rn.f32 	%f274, %f259, %f260, %f261;
	fma.rn.f32 	%f275, %f260, %f261, %f262;
	fma.rn.f32 	%f276, %f261, %f262, %f263;
	fma.rn.f32 	%f277, %f262, %f263, %f264;
	fma.rn.f32 	%f278, %f263, %f264, %f265;
	fma.rn.f32 	%f279, %f264, %f265, %f266;
	fma.rn.f32 	%f280, %f265, %f266, %f267;
	fma.rn.f32 	%f281, %f266, %f267, %f268;
	fma.rn.f32 	%f282, %f267, %f268, %f269;
	fma.rn.f32 	%f283, %f268, %f269, %f270;
	fma.rn.f32 	%f284, %f269, %f270, %f271;
	fma.rn.f32 	%f285, %f270, %f271, %f272;
	fma.rn.f32 	%f286, %f271, %f272, %f273;
	fma.rn.f32 	%f287, %f272, %f273, %f274;
	fma.rn.f32 	%f288, %f273, %f274, %f275;
	fma.rn.f32 	%f289, %f274, %f275, %f276;
	fma.rn.f32 	%f290, %f275, %f276, %f277;
	fma.rn.f32 	%f291, %f276, %f277, %f278;
	fma.rn.f32 	%f292, %f277, %f278, %f279;
	fma.rn.f32 	%f293, %f278, %f279, %f280;
	fma.rn.f32 	%f294, %f279, %f280, %f281;
	fma.rn.f32 	%f295, %f280, %f281, %f282;
	fma.rn.f32 	%f296, %f281, %f282, %f283;
	fma.rn.f32 	%f297, %f282, %f283, %f284;
	fma.rn.f32 	%f298, %f283, %f284, %f285;
	fma.rn.f32 	%f299, %f284, %f285, %f286;
	fma.rn.f32 	%f300, %f285, %f286, %f287;
	fma.rn.f32 	%f301, %f286, %f287, %f288;
	fma.rn.f32 	%f302, %f287, %f288, %f289;
	fma.rn.f32 	%f303, %f288, %f289, %f290;
	fma.rn.f32 	%f304, %f289, %f290, %f291;
	fma.rn.f32 	%f305, %f290, %f291, %f292;
	fma.rn.f32 	%f306, %f291, %f292, %f293;
	fma.rn.f32 	%f307, %f292, %f293, %f294;
	fma.rn.f32 	%f308, %f293, %f294, %f295;
	fma.rn.f32 	%f309, %f294, %f295, %f296;
	fma.rn.f32 	%f310, %f295, %f296, %f297;
	fma.rn.f32 	%f311, %f296, %f297, %f298;
	fma.rn.f32 	%f312, %f297, %f298, %f299;
	fma.rn.f32 	%f313, %f298, %f299, %f300;
	fma.rn.f32 	%f314, %f299, %f300, %f301;
	fma.rn.f32 	%f315, %f300, %f301, %f302;
	fma.rn.f32 	%f316, %f301, %f302, %f303;
	fma.rn.f32 	%f317, %f302, %f303, %f304;
	fma.rn.f32 	%f318, %f303, %f304, %f305;
	fma.rn.f32 	%f319, %f304, %f305, %f306;
	fma.rn.f32 	%f320, %f305, %f306, %f307;
	fma.rn.f32 	%f321, %f306, %f307, %f308;
	fma.rn.f32 	%f322, %f307, %f308, %f309;
	fma.rn.f32 	%f323, %f308, %f309, %f310;
	fma.rn.f32 	%f324, %f309, %f310, %f311;
	fma.rn.f32 	%f325, %f310, %f311, %f312;
	fma.rn.f32 	%f326, %f311, %f312, %f313;
	fma.rn.f32 	%f327, %f312, %f313, %f314;
	fma.rn.f32 	%f328, %f313, %f314, %f315;
	fma.rn.f32 	%f329, %f314, %f315, %f316;
	fma.rn.f32 	%f330, %f315, %f316, %f317;
	fma.rn.f32 	%f331, %f316, %f317, %f318;
	fma.rn.f32 	%f332, %f317, %f318, %f319;
	fma.rn.f32 	%f333, %f318, %f319, %f320;
	fma.rn.f32 	%f334, %f319, %f320, %f321;
	fma.rn.f32 	%f335, %f320, %f321, %f322;
	fma.rn.f32 	%f336, %f321, %f322, %f323;
	fma.rn.f32 	%f337, %f322, %f323, %f324;
	fma.rn.f32 	%f338, %f323, %f324, %f325;
	fma.rn.f32 	%f339, %f324, %f325, %f326;
	fma.rn.f32 	%f340, %f325, %f326, %f327;
	fma.rn.f32 	%f341, %f326, %f327, %f328;
	fma.rn.f32 	%f342, %f327, %f328, %f329;
	fma.rn.f32 	%f343, %f328, %f329, %f330;
	fma.rn.f32 	%f344, %f329, %f330, %f331;
	fma.rn.f32 	%f345, %f330, %f331, %f332;
	fma.rn.f32 	%f346, %f331, %f332, %f333;
	fma.rn.f32 	%f347, %f332, %f333, %f334;
	fma.rn.f32 	%f348, %f333, %f334, %f335;
	fma.rn.f32 	%f349, %f334, %f335, %f336;
	fma.rn.f32 	%f350, %f335, %f336, %f337;
	fma.rn.f32 	%f351, %f336, %f337, %f338;
	fma.rn.f32 	%f352, %f337, %f338, %f339;
	fma.rn.f32 	%f353, %f338, %f339, %f340;
	fma.rn.f32 	%f354, %f339, %f340, %f341;
	fma.rn.f32 	%f355, %f340, %f341, %f342;
	fma.rn.f32 	%f356, %f341, %f342, %f343;
	fma.rn.f32 	%f357, %f342, %f343, %f344;
	fma.rn.f32 	%f358, %f343, %f344, %f345;
	fma.rn.f32 	%f359, %f344, %f345, %f346;
	fma.rn.f32 	%f360, %f345, %f346, %f347;
	fma.rn.f32 	%f361, %f346, %f347, %f348;
	fma.rn.f32 	%f362, %f347, %f348, %f349;
	fma.rn.f32 	%f363, %f348, %f349, %f350;
	fma.rn.f32 	%f364, %f349, %f350, %f351;
	fma.rn.f32 	%f365, %f350, %f351, %f352;
	fma.rn.f32 	%f366, %f351, %f352, %f353;
	fma.rn.f32 	%f367, %f352, %f353, %f354;
	fma.rn.f32 	%f368, %f353, %f354, %f355;
	fma.rn.f32 	%f369, %f354, %f355, %f356;
	fma.rn.f32 	%f370, %f355, %f356, %f357;
	fma.rn.f32 	%f371, %f356, %f357, %f358;
	fma.rn.f32 	%f372, %f357, %f358, %f359;
	fma.rn.f32 	%f373, %f358, %f359, %f360;
	fma.rn.f32 	%f374, %f359, %f360, %f361;
	fma.rn.f32 	%f375, %f360, %f361, %f362;
	fma.rn.f32 	%f376, %f361, %f362, %f363;
	fma.rn.f32 	%f377, %f362, %f363, %f364;
	fma.rn.f32 	%f378, %f363, %f364, %f365;
	fma.rn.f32 	%f379, %f364, %f365, %f366;
	fma.rn.f32 	%f380, %f365, %f366, %f367;
	fma.rn.f32 	%f381, %f366, %f367, %f368;
	fma.rn.f32 	%f382, %f367, %f368, %f369;
	fma.rn.f32 	%f383, %f368, %f369, %f370;
	fma.rn.f32 	%f384, %f369, %f370, %f371;
	fma.rn.f32 	%f385, %f370, %f371, %f372;
	fma.rn.f32 	%f386, %f371, %f372, %f373;
	fma.rn.f32 	%f387, %f372, %f373, %f374;
	fma.rn.f32 	%f388, %f373, %f374, %f375;
	fma.rn.f32 	%f389, %f374, %f375, %f376;
	fma.rn.f32 	%f390, %f375, %f376, %f377;
	fma.rn.f32 	%f391, %f376, %f377, %f378;
	fma.rn.f32 	%f392, %f377, %f378, %f379;
	fma.rn.f32 	%f393, %f378, %f379, %f380;
	fma.rn.f32 	%f394, %f379, %f380, %f381;
	fma.rn.f32 	%f395, %f380, %f381, %f382;
	fma.rn.f32 	%f396, %f381, %f382, %f383;
	fma.rn.f32 	%f397, %f382, %f383, %f384;
	fma.rn.f32 	%f398, %f383, %f384, %f385;
	fma.rn.f32 	%f399, %f384, %f385, %f386;
	fma.rn.f32 	%f400, %f385, %f386, %f387;
	fma.rn.f32 	%f401, %f386, %f387, %f388;
	fma.rn.f32 	%f402, %f387, %f388, %f389;
	fma.rn.f32 	%f403, %f388, %f389, %f390;
	fma.rn.f32 	%f404, %f389, %f390, %f391;
	fma.rn.f32 	%f405, %f390, %f391, %f392;
	fma.rn.f32 	%f406, %f391, %f392, %f393;
	fma.rn.f32 	%f407, %f392, %f393, %f394;
	fma.rn.f32 	%f408, %f393, %f394, %f395;
	fma.rn.f32 	%f409, %f394, %f395, %f396;
	fma.rn.f32 	%f410, %f395, %f396, %f397;
	fma.rn.f32 	%f411, %f396, %f397, %f398;
	fma.rn.f32 	%f412, %f397, %f398, %f399;
	fma.rn.f32 	%f413, %f398, %f399, %f400;
	fma.rn.f32 	%f414, %f399, %f400, %f401;
	fma.rn.f32 	%f415, %f400, %f401, %f402;
	fma.rn.f32 	%f416, %f401, %f402, %f403;
	fma.rn.f32 	%f417, %f402, %f403, %f404;
	fma.rn.f32 	%f418, %f403, %f404, %f405;
	fma.rn.f32 	%f419, %f404, %f405, %f406;
	fma.rn.f32 	%f420, %f405, %f406, %f407;
	fma.rn.f32 	%f421, %f406, %f407, %f408;
	fma.rn.f32 	%f422, %f407, %f408, %f409;
	fma.rn.f32 	%f423, %f408, %f409, %f410;
	fma.rn.f32 	%f424, %f409, %f410, %f411;
	fma.rn.f32 	%f425, %f410, %f411, %f412;
	fma.rn.f32 	%f426, %f411, %f412, %f413;
	fma.rn.f32 	%f427, %f412, %f413, %f414;
	fma.rn.f32 	%f428, %f413, %f414, %f415;
	fma.rn.f32 	%f429, %f414, %f415, %f416;
	fma.rn.f32 	%f430, %f415, %f416, %f417;
	fma.rn.f32 	%f431, %f416, %f417, %f418;
	fma.rn.f32 	%f432, %f417, %f418, %f419;
	fma.rn.f32 	%f433, %f418, %f419, %f420;
	fma.rn.f32 	%f434, %f419, %f420, %f421;
	fma.rn.f32 	%f435, %f420, %f421, %f422;
	fma.rn.f32 	%f436, %f421, %f422, %f423;
	fma.rn.f32 	%f437, %f422, %f423, %f424;
	fma.rn.f32 	%f438, %f423, %f424, %f425;
	fma.rn.f32 	%f439, %f424, %f425, %f426;
	fma.rn.f32 	%f440, %f425, %f426, %f427;
	fma.rn.f32 	%f441, %f426, %f427, %f428;
	fma.rn.f32 	%f442, %f427, %f428, %f429;
	fma.rn.f32 	%f443, %f428, %f429, %f430;
	fma.rn.f32 	%f444, %f429, %f430, %f431;
	fma.rn.f32 	%f445, %f430, %f431, %f432;
	fma.rn.f32 	%f446, %f431, %f432, %f433;
	fma.rn.f32 	%f447, %f432, %f433, %f434;
	fma.rn.f32 	%f448, %f433, %f434, %f435;
	fma.rn.f32 	%f449, %f434, %f435, %f436;
	fma.rn.f32 	%f450, %f435, %f436, %f437;
	fma.rn.f32 	%f451, %f436, %f437, %f438;
	fma.rn.f32 	%f452, %f437, %f438, %f439;
	fma.rn.f32 	%f453, %f438, %f439, %f440;
	fma.rn.f32 	%f454, %f439, %f440, %f441;
	fma.rn.f32 	%f455, %f440, %f441, %f442;
	fma.rn.f32 	%f456, %f441, %f442, %f443;
	fma.rn.f32 	%f457, %f442, %f443, %f444;
	fma.rn.f32 	%f458, %f443, %f444, %f445;
	fma.rn.f32 	%f459, %f444, %f445, %f446;
	fma.rn.f32 	%f460, %f445, %f446, %f447;
	fma.rn.f32 	%f461, %f446, %f447, %f448;
	fma.rn.f32 	%f462, %f447, %f448, %f449;
	fma.rn.f32 	%f463, %f448, %f449, %f450;
	fma.rn.f32 	%f464, %f449, %f450, %f451;
	fma.rn.f32 	%f465, %f450, %f451, %f452;
	fma.rn.f32 	%f466, %f451, %f452, %f453;
	fma.rn.f32 	%f467, %f452, %f453, %f454;
	fma.rn.f32 	%f468, %f453, %f454, %f455;
	fma.rn.f32 	%f469, %f454, %f455, %f456;
	fma.rn.f32 	%f470, %f455, %f456, %f457;
	fma.rn.f32 	%f471, %f456, %f457, %f458;
	fma.rn.f32 	%f472, %f457, %f458, %f459;
	fma.rn.f32 	%f473, %f458, %f459, %f460;
	fma.rn.f32 	%f474, %f459, %f460, %f461;
	fma.rn.f32 	%f475, %f460, %f461, %f462;
	fma.rn.f32 	%f476, %f461, %f462, %f463;
	fma.rn.f32 	%f477, %f462, %f463, %f464;
	fma.rn.f32 	%f478, %f463, %f464, %f465;
	fma.rn.f32 	%f479, %f464, %f465, %f466;
	fma.rn.f32 	%f480, %f465, %f466, %f467;
	fma.rn.f32 	%f481, %f466, %f467, %f468;
	fma.rn.f32 	%f482, %f467, %f468, %f469;
	fma.rn.f32 	%f483, %f468, %f469, %f470;
	fma.rn.f32 	%f484, %f469, %f470, %f471;
	fma.rn.f32 	%f485, %f470, %f471, %f472;
	fma.rn.f32 	%f486, %f471, %f472, %f473;
	fma.rn.f32 	%f487, %f472, %f473, %f474;
	fma.rn.f32 	%f488, %f473, %f474, %f475;
	fma.rn.f32 	%f489, %f474, %f475, %f476;
	fma.rn.f32 	%f490, %f475, %f476, %f477;
	fma.rn.f32 	%f491, %f476, %f477, %f478;
	fma.rn.f32 	%f492, %f477, %f478, %f479;
	fma.rn.f32 	%f493, %f478, %f479, %f480;
	fma.rn.f32 	%f494, %f479, %f480, %f481;
	fma.rn.f32 	%f495, %f480, %f481, %f482;
	fma.rn.f32 	%f496, %f481, %f482, %f483;
	fma.rn.f32 	%f497, %f482, %f483, %f484;
	fma.rn.f32 	%f498, %f483, %f484, %f485;
	fma.rn.f32 	%f499, %f484, %f485, %f486;
	fma.rn.f32 	%f500, %f485, %f486, %f487;
	fma.rn.f32 	%f501, %f486, %f487, %f488;
	fma.rn.f32 	%f502, %f487, %f488, %f489;
	fma.rn.f32 	%f503, %f488, %f489, %f490;
	fma.rn.f32 	%f504, %f489, %f490, %f491;
	fma.rn.f32 	%f505, %f490, %f491, %f492;
	fma.rn.f32 	%f506, %f491, %f492, %f493;
	fma.rn.f32 	%f507, %f492, %f493, %f494;
	fma.rn.f32 	%f508, %f493, %f494, %f495;
	fma.rn.f32 	%f509, %f494, %f495, %f496;
	fma.rn.f32 	%f510, %f495, %f496, %f497;
	fma.rn.f32 	%f511, %f496, %f497, %f498;
	fma.rn.f32 	%f512, %f497, %f498, %f499;
	fma.rn.f32 	%f513, %f498, %f499, %f500;
	fma.rn.f32 	%f514, %f499, %f500, %f501;
	fma.rn.f32 	%f515, %f500, %f501, %f502;
	fma.rn.f32 	%f516, %f501, %f502, %f503;
	fma.rn.f32 	%f517, %f502, %f503, %f504;
	fma.rn.f32 	%f518, %f503, %f504, %f505;
	fma.rn.f32 	%f519, %f504, %f505, %f506;
	fma.rn.f32 	%f520, %f505, %f506, %f507;
	fma.rn.f32 	%f521, %f506, %f507, %f508;
	fma.rn.f32 	%f522, %f507, %f508, %f509;
	fma.rn.f32 	%f523, %f508, %f509, %f510;
	fma.rn.f32 	%f524, %f509, %f510, %f511;
	fma.rn.f32 	%f525, %f510, %f511, %f512;
	fma.rn.f32 	%f526, %f511, %f512, %f513;
	fma.rn.f32 	%f527, %f512, %f513, %f514;
	fma.rn.f32 	%f528, %f513, %f514, %f515;
	fma.rn.f32 	%f529, %f514, %f515, %f516;
	fma.rn.f32 	%f530, %f515, %f516, %f517;
	fma.rn.f32 	%f531, %f516, %f517, %f518;
	fma.rn.f32 	%f532, %f517, %f518, %f519;
	fma.rn.f32 	%f533, %f518, %f519, %f520;
	fma.rn.f32 	%f20, %f519, %f520, %f521;
	fma.rn.f32 	%f551, %f520, %f521, %f522;
	fma.rn.f32 	%f552, %f521, %f522, %f523;
	fma.rn.f32 	%f553, %f522, %f523, %f524;
	fma.rn.f32 	%f554, %f523, %f524, %f525;
	fma.rn.f32 	%f555, %f524, %f525, %f526;
	fma.rn.f32 	%f556, %f525, %f526, %f527;
	fma.rn.f32 	%f557, %f526, %f527, %f528;
	fma.rn.f32 	%f558, %f527, %f528, %f529;
	fma.rn.f32 	%f559, %f528, %f529, %f530;
	fma.rn.f32 	%f560, %f529, %f530, %f531;
	fma.rn.f32 	%f561, %f530, %f531, %f532;
	fma.rn.f32 	%f562, %f531, %f532, %f533;
	fma.rn.f32 	%f563, %f532, %f533, %f20;
	fma.rn.f32 	%f564, %f533, %f20, %f551;
	fma.rn.f32 	%f550, %f20, %f551, %f552;
	add.s32 	%r9, %r9, 1;
	setp.ne.s32 	%p1, %r9, 100;
	@%p1 bra 	$L__BB0_1;
	cvta.to.global.u64 	%rd2, %rd1;
	add.f32 	%f534, %f551, %f20;
	add.f32 	%f535, %f552, %f534;
	add.f32 	%f536, %f553, %f535;
	add.f32 	%f537, %f554, %f536;
	add.f32 	%f538, %f555, %f537;
	add.f32 	%f539, %f556, %f538;
	add.f32 	%f540, %f557, %f539;
	add.f32 	%f541, %f558, %f540;
	add.f32 	%f542, %f559, %f541;
	add.f32 	%f543, %f560, %f542;
	add.f32 	%f544, %f561, %f543;
	add.f32 	%f545, %f562, %f544;
	add.f32 	%f546, %f563, %f545;
	add.f32 	%f547, %f564, %f546;
	add.f32 	%f548, %f550, %f547;
	add.f32 	%f549, %f548, 0f41000000;
	mov.u32 	%r6, %ntid.x;
	mov.u32 	%r7, %ctaid.x;
	mad.lo.s32 	%r8, %r7, %r6, %r1;
	mul.wide.s32 	%rd3, %r8, 4;
	add.s64 	%rd4, %rd2, %rd3;
	st.global.f32 	[%rd4], %f549;
	ret;

}


// ===== COMPILED SASS (sm_100) =====

	.target	sm_100

	.elftype	@"ET_EXEC"


//--------------------- .note.nv.tkinfo           --------------------------
	.section	.note.nv.tkinfo,"",@"SHT_NOTE"
	.sectionflags	@"SHF_NOTE_NV_TKINFO"
	.tkinfo
        /*0018*/ 	.word	0x00000002
        /*0030*/ 	.string	""
        /*0030*/ 	.string	"ptxas"
        /*0030*/ 	.string	"Cuda compilation tools, release 13.0, V13.0.88"
        /*0030*/ 	.string	"Build cuda_13.0.r13.0/compiler.36424714_0"
        /*0030*/ 	.string	"-arch sm_100 -m 64 "



//--------------------- .note.nv.cuinfo           --------------------------
	.section	.note.nv.cuinfo,"",@"SHT_NOTE"
	.sectionflags	@"SHF_NOTE_NV_CUINFO"
        /*0018*/ 	.short	0x0002
        /*001a*/ 	.short	0x0064
        /*001c*/ 	.short	0x0082
	.zero		2


//--------------------- .nv.info                  --------------------------
	.section	.nv.info,"",@"SHT_CUDA_INFO"
	.align	4


	//----- nvinfo : EIATTR_REGCOUNT
	.align		4
        /*0000*/ 	.byte	0x04, 0x2f
        /*0002*/ 	.short	(.L_1 - .L_0)
	.align		4
.L_0:
        /*0004*/ 	.word	index@(_Z16max_flops_kernelPf)
        /*0008*/ 	.word	0x0000001c


	//----- nvinfo : EIATTR_FRAME_SIZE
	.align		4
.L_1:
        /*000c*/ 	.byte	0x04, 0x11
        /*000e*/ 	.short	(.L_3 - .L_2)
	.align		4
.L_2:
        /*0010*/ 	.word	index@(_Z16max_flops_kernelPf)
        /*0014*/ 	.word	0x00000000


	//----- nvinfo : EIATTR_MIN_STACK_SIZE
	.align		4
.L_3:
        /*0018*/ 	.byte	0x04, 0x12
        /*001a*/ 	.short	(.L_5 - .L_4)
	.align		4
.L_4:
        /*001c*/ 	.word	index@(_Z16max_flops_kernelPf)
        /*0020*/ 	.word	0x00000000
.L_5:


//--------------------- .nv.compat                --------------------------
	.section	.nv.compat,"",@"SHT_CUDA_COMPAT_INFO"
	.align	4
        /*0000*/ 	.byte	0x02, 0x09, 0x00, 0x00, 0x02, 0x02, 0x01, 0x00, 0x02, 0x05, 0x05, 0x00, 0x03, 0x07, 0x01, 0x01
        /*0010*/ 	.byte	0x02, 0x03, 0x00, 0x00, 0x02, 0x06, 0x01, 0x00, 0x04, 0x0b, 0x08, 0x00, 0x09, 0x00, 0x00, 0x00
        /*0020*/ 	.byte	0x00, 0x00, 0x00, 0x00


//--------------------- .nv.info._Z16max_flops_kernelPf --------------------------
	.section	.nv.info._Z16max_flops_kernelPf,"",@"SHT_CUDA_INFO"
	.sectionflags	@""
	.align	4


	//----- nvinfo : EIATTR_CUDA_API_VERSION
	.align		4
        /*0000*/ 	.byte	0x04, 0x37
        /*0002*/ 	.short	(.L_7 - .L_6)
.L_6:
        /*0004*/ 	.word	0x00000082


	//----- nvinfo : EIATTR_KPARAM_INFO
	.align		4
.L_7:
        /*0008*/ 	.byte	0x04, 0x17
        /*000a*/ 	.short	(.L_9 - .L_8)
.L_8:
        /*000c*/ 	.word	0x00000000
        /*0010*/ 	.short	0x0000
        /*0012*/ 	.short	0x0000
        /*0014*/ 	.byte	0x00, 0xf5, 0x21, 0x00


	//----- nvinfo : EIATTR_SPARSE_MMA_MASK
	.align		4
.L_9:
        /*0018*/ 	.byte	0x03, 0x50
        /*001a*/ 	.short	0x0000


	//----- nvinfo : EIATTR_MAXREG_COUNT
	.align		4
        /*001c*/ 	.byte	0x03, 0x1b
        /*001e*/ 	.short	0x00ff


	//----- nvinfo : EIATTR_MERCURY_ISA_VERSION
	.align		4
        /*0020*/ 	.byte	0x03, 0x5f
        /*0022*/ 	.short	0x0101


	//----- nvinfo : EIATTR_VRC_CTA_INIT_COUNT
	.align		4
        /*0024*/ 	.byte	0x02, 0x4a
	.zero		1
	.zero		1


	//----- nvinfo : EIATTR_EXIT_INSTR_OFFSETS
	.align		4
        /*0028*/ 	.byte	0x04, 0x1c
        /*002a*/ 	.short	(.L_11 - .L_10)


	//   ....[0]....
.L_10:
        /*002c*/ 	.word	0x000022f0


	//----- nvinfo : EIATTR_CBANK_PARAM_SIZE
	.align		4
.L_11:
        /*0030*/ 	.byte	0x03, 0x19
        /*0032*/ 	.short	0x0008


	//----- nvinfo : EIATTR_PARAM_CBANK
	.align		4
        /*0034*/ 	.byte	0x04, 0x0a
        /*0036*/ 	.short	(.L_13 - .L_12)
	.align		4
.L_12:
        /*0038*/ 	.word	index@(.nv.constant0._Z16max_flops_kernelPf)
        /*003c*/ 	.short	0x0380
        /*003e*/ 	.short	0x0008


	//----- nvinfo : EIATTR_SW_WAR
	.align		4
.L_13:
        /*0040*/ 	.byte	0x04, 0x36
        /*0042*/ 	.short	(.L_15 - .L_14)
.L_14:
        /*0044*/ 	.word	0x00000008
.L_15:


//--------------------- .nv.callgraph             --------------------------
	.section	.nv.callgraph,"",@"SHT_CUDA_CALLGRAPH"
	.align	4
	.sectionentsize	8
	.align		4
        /*0000*/ 	.word	0x00000000
	.align		4
        /*0004*/ 	.word	0xffffffff
	.align		4
        /*0008*/ 	.word	0x00000000
	.align		4
        /*000c*/ 	.word	0xfffffffe
	.align		4
        /*0010*/ 	.word	0x00000000
	.align		4
        /*0014*/ 	.word	0xfffffffd
	.align		4
        /*0018*/ 	.word	0x00000000
	.align		4
        /*001c*/ 	.word	0xfffffffc


//--------------------- .text._Z16max_flops_kernelPf --------------------------
	.section	.text._Z16max_flops_kernelPf,"ax",@progbits
	.align	128
        .global         _Z16max_flops_kernelPf
        .type           _Z16max_flops_kernelPf,@function
        .size           _Z16max_flops_kernelPf,(.L_x_2 - _Z16max_flops_kernelPf)
        .other          _Z16max_flops_kernelPf,@"STO_CUDA_ENTRY STV_DEFAULT"
_Z16max_flops_kernelPf:
.text._Z16max_flops_kernelPf:
[----:B------:R-:W-:Y:S01]  /*0000*/  LDC R1, c[0x0][0x37c] ;  /* 0x0000df00ff017b82 */ /* 0x000fe20000000800 */
[----:B------:R-:W0:Y:S01]  /*0010*/  S2R R14, SR_TID.X ;  /* 0x00000000000e7919 */ /* 0x000e220000002100 */
[----:B------:R-:W1:Y:S01]  /*0020*/  LDCU.64 UR6, c[0x0][0x358] ;  /* 0x00006b00ff0677ac */ /* 0x000e620008000a00 */
[----:B------:R-:W2:Y:S01]  /*0030*/  S2R R21, SR_TID.Y ;  /* 0x0000000000157919 */ /* 0x000ea20000002200 */
[----:B------:R-:W-:Y:S01]  /*0040*/  UMOV UR4, URZ ;  /* 0x000000ff00047c82 */ /* 0x000fe20008000000 */
[----:B0-----:R-:W-:Y:S02]  /*0050*/  I2FP.F32.U32 R24, R14 ;  /* 0x0000000e00187245 */ /* 0x001fe40000201000 */
[----:B--2---:R-:W-:-:S03]  /*0060*/  I2FP.F32.U32 R21, R21 ;  /* 0x0000001500157245 */ /* 0x004fc60000201000 */
[C---:B------:R-:W-:Y:S01]  /*0070*/  FMUL R2, R24.reuse, 0.125 ;  /* 0x3e00000018027820 */ /* 0x040fe20000400000 */
[----:B------:R-:W-:Y:S01]  /*0080*/  FMUL R24, R24, 0.5 ;  /* 0x3f00000018187820 */ /* 0x000fe20000400000 */
[C---:B------:R-:W-:Y:S01]  /*0090*/  FMUL R0, R21.reuse, 0.125 ;  /* 0x3e00000015007820 */ /* 0x040fe20000400000 */
[----:B------:R-:W-:Y:S02]  /*00a0*/  FMUL R21, R21, 0.5 ;  /* 0x3f00000015157820 */ /* 0x000fe40000400000 */
[-C--:B------:R-:W-:Y:S02]  /*00b0*/  MOV R3, R2.reuse ;  /* 0x0000000200037202 */ /* 0x080fe40000000f00 */
[----:B------:R-:W-:Y:S02]  /*00c0*/  MOV R5, R2 ;  /* 0x0000000200057202 */ /* 0x000fe40000000f00 */
[-C--:B------:R-:W-:Y:S02]  /*00d0*/  MOV R7, R0.reuse ;  /* 0x0000000000077202 */ /* 0x080fe40000000f00 */
[----:B------:R-:W-:-:S02]  /*00e0*/  MOV R4, R0 ;  /* 0x0000000000047202 */ /* 0x000fc40000000f00 */
[----:B------:R-:W-:Y:S02]  /*00f0*/  MOV R9, R0 ;  /* 0x0000000000097202 */ /* 0x000fe40000000f00 */
[-C--:B------:R-:W-:Y:S02]  /*0100*/  MOV R6, R24.reuse ;  /* 0x0000001800067202 */ /* 0x080fe40000000f00 */
[-C--:B------:R-:W-:Y:S02]  /*0110*/  MOV R11, R24.reuse ;  /* 0x00000018000b7202 */ /* 0x080fe40000000f00 */
[----:B------:R-:W-:Y:S02]  /*0120*/  MOV R8, R24 ;  /* 0x0000001800087202 */ /* 0x000fe40000000f00 */
[-C--:B------:R-:W-:Y:S02]  /*0130*/  MOV R13, R21.reuse ;  /* 0x00000015000d7202 */ /* 0x080fe40000000f00 */
[----:B------:R-:W-:-:S02]  /*0140*/  MOV R10, R21 ;  /* 0x00000015000a7202 */ /* 0x000fc40000000f00 */
[----:B-1----:R-:W-:-:S07]  /*0150*/  MOV R15, R21 ;  /* 0x00000015000f7202 */ /* 0x002fce0000000f00 */
.L_x_0:
[----:B------:R-:W-:Y:S01]  /*0160*/  FFMA R2, R3, R2, R5 ;  /* 0x0000000203027223 */ /* 0x000fe20000000005 */
[C---:B------:R-:W-:Y:S01]  /*0170*/  FFMA R3, R5.reuse, R3, R0 ;  /* 0x0000000305037223 */ /* 0x040fe20000000000 */
[-C--:B------:R-:W-:Y:S01]  /*0180*/  FFMA R12, R5, R0.reuse, R7 ;  /* 0x00000000050c7223 */ /* 0x080fe20000000007 */
[----:B------:R-:W-:Y:S01]  /*0190*/  FFMA R0, R7, R0, R4 ;  /* 0x0000000007007223 */ /* 0x000fe20000000004 */
[----:B------:R-:W-:Y:S01]  /*01a0*/  FFMA R7, R4, R7, R9 ;  /* 0x0000000704077223 */ /* 0x000fe20000000009 */
[C---:B------:R-:W-:Y:S01]  /*01b0*/  FFMA R5, R9.reuse, R4, R24 ;  /* 0x0000000409057223 */ /* 0x040fe20000000018 */
[-C--:B------:R-:W-:Y:S01]  /*01c0*/  FFMA R4, R9, R24.reuse, R6 ;  /* 0x0000001809047223 */ /* 0x080fe20000000006 */
[----:B------:R-:W-:Y:S01]  /*01d0*/  FFMA R16, R6, R24, R11 ;  /* 0x0000001806107223 */ /* 0x000fe2000000000b */
[----:B------:R-:W-:Y:S01]  /*01e0*/  FFMA R19, R11, R6, R8 ;  /* 0x000000060b137223 */ /* 0x000fe20000000008 */
[----:B------:R-:W-:Y:S01]  /*01f0*/  FFMA R17, R8, R11, R13 ;  /* 0x0000000b08117223 */ /* 0x000fe2000000000d */
[----:B------:R-:W-:Y:S01]  /*0200*/  FFMA R20, R13, R8, R10 ;  /* 0x000000080d147223 */ /* 0x000fe2000000000a */
[----:B------:R-:W-:Y:S01]  /*0210*/  FFMA R18, R10, R13, R15 ;  /* 0x0000000d0a127223 */ /* 0x000fe2000000000f */
[C---:B------:R-:W-:Y:S01]  /*0220*/  FFMA R23, R15.reuse, R10, R21 ;  /* 0x0000000a0f177223 */ /* 0x040fe20000000015 */
[-C--:B------:R-:W-:Y:S01]  /*0230*/  FFMA R15, R15, R21.reuse, R2 ;  /* 0x000000150f0f7223 */ /* 0x080fe20000000002 */
[C---:B------:R-:W-:Y:S01]  /*0240*/  FFMA R6, R2.reuse, R21, R3 ;  /* 0x0000001502067223 */ /* 0x040fe20000000003 */
[----:B------:R-:W-:Y:S01]  /*0250*/  FFMA R9, R2, R3, R12 ;  /* 0x0000000302097223 */ /* 0x000fe2000000000c */
        /* <DEDUP_REMOVED lines=460> */
[----:B------:R-:W-:Y:S01]  /*1f20*/  UIADD3 UR4, UPT, UPT, UR4, 0x1, URZ ;  /* 0x0000000104047890 */ /* 0x000fe2000fffe0ff */
        /* <DEDUP_REMOVED lines=11> */
[----:B------:R-:W-:Y:S01]  /*1fe0*/  UISETP.NE.AND UP0, UPT, UR4, 0x64, UPT ;  /* 0x000000640400788c */ /* 0x000fe2000bf05270 */
        /* <DEDUP_REMOVED lines=25> */
[----:B------:R-:W-:Y:S06]  /*2180*/  BRA.U UP0, `(.L_x_0) ;  /* 0xffffffdd00f47547 */ /* 0x000fec000b83ffff */
[----:B------:R-:W-:Y:S01]  /*2190*/  FADD R2, R2, R17 ;  /* 0x0000001102027221 */ /* 0x000fe20000000000 */
[----:B------:R-:W0:Y:S03]  /*21a0*/  LDCU UR4, c[0x0][0x360] ;  /* 0x00006c00ff0477ac */ /* 0x000e260008000800 */
[----:B------:R-:W-:-:S04]  /*21b0*/  FADD R2, R3, R2 ;  /* 0x0000000203027221 */ /* 0x000fc80000000000 */
[----:B------:R-:W-:Y:S02]  /*21c0*/  FADD R5, R5, R2 ;  /* 0x0000000205057221 */ /* 0x000fe40000000000 */
[----:B------:R-:W1:Y:S02]  /*21d0*/  LDC.64 R2, c[0x0][0x380] ;  /* 0x0000e000ff027b82 */ /* 0x000e640000000a00 */
[----:B------:R-:W-:-:S04]  /*21e0*/  FADD R0, R0, R5 ;  /* 0x0000000500007221 */ /* 0x000fc80000000000 */
[----:B------:R-:W-:-:S04]  /*21f0*/  FADD R7, R7, R0 ;  /* 0x0000000007077221 */ /* 0x000fc80000000000 */
[----:B------:R-:W-:Y:S02]  /*2200*/  FADD R4, R4, R7 ;  /* 0x0000000704047221 */ /* 0x000fe40000000000 */
[----:B------:R-:W0:Y:S02]  /*2210*/  S2R R7, SR_CTAID.X ;  /* 0x0000000000077919 */ /* 0x000e240000002500 */
[----:B------:R-:W-:-:S04]  /*2220*/  FADD R9, R9, R4 ;  /* 0x0000000409097221 */ /* 0x000fc80000000000 */
[----:B------:R-:W-:-:S04]  /*2230*/  FADD R9, R24, R9 ;  /* 0x0000000918097221 */ /* 0x000fc80000000000 */
[----:B------:R-:W-:-:S04]  /*2240*/  FADD R6, R6, R9 ;  /* 0x0000000906067221 */ /* 0x000fc80000000000 */
[----:B------:R-:W-:-:S04]  /*2250*/  FADD R11, R11, R6 ;  /* 0x000000060b0b7221 */ /* 0x000fc80000000000 */
[----:B------:R-:W-:-:S04]  /*2260*/  FADD R8, R8, R11 ;  /* 0x0000000b08087221 */ /* 0x000fc80000000000 */
[----:B------:R-:W-:-:S04]  /*2270*/  FADD R5, R13, R8 ;  /* 0x000000080d057221 */ /* 0x000fc80000000000 */
[----:B------:R-:W-:-:S04]  /*2280*/  FADD R0, R10, R5 ;  /* 0x000000050a007221 */ /* 0x000fc80000000000 */
[----:B------:R-:W-:Y:S01]  /*2290*/  FADD R0, R15, R0 ;  /* 0x000000000f007221 */ /* 0x000fe20000000000 */
[----:B0-----:R-:W-:-:S03]  /*22a0*/  IMAD R5, R7, UR4, R14 ;  /* 0x0000000407057c24 */ /* 0x001fc6000f8e020e */
[----:B------:R-:W-:Y:S01]  /*22b0*/  FADD R0, R21, R0 ;  /* 0x0000000015007221 */ /* 0x000fe20000000000 */
[----:B-1----:R-:W-:-:S04]  /*22c0*/  IMAD.WIDE R2, R5, 0x4, R2 ;  /* 0x0000000405027825 */ /* 0x002fc800078e0202 */
[----:B------:R-:W-:-:S05]  /*22d0*/  FADD R5, R0, 8 ;  /* 0x4100000000057421 */ /* 0x000fca0000000000 */
[----:B------:R-:W-:Y:S01]  /*22e0*/  STG.E desc[UR6][R2.64], R5 ;  /* 0x0000000502007986 */ /* 0x000fe2000c101906 */
[----:B------:R-:W-:Y:S05]  /*22f0*/  EXIT ;  /* 0x000000000000794d */ /* 0x000fea0003800000 */
.L_x_1:
[----:B------:R-:W-:-:S00]  /*2300*/  BRA `(.L_x_1) ;  /* 0xfffffffc00fc7947 */ /* 0x000fc0000383ffff */
[----:B------:R-:W-:-:S00]  /*2310*/  NOP ;  /* 0x0000000000007918 */ /* 0x000fc00000000000 */
        /* <DEDUP_REMOVED lines=14> */
.L_x_2:


//--------------------- .nv.shared.reserved.0     --------------------------
	.section	.nv.shared.reserved.0,"aw",@nobits
	.weak		__nv_reservedSMEM_offset_0_alias
	.size		__nv_reservedSMEM_offset_0_alias, 0, 64
	.other		__nv_reservedSMEM_offset_0_alias,@"STO_CUDA_RESERVED_SHARED STV_DEFAULT"
__nv_reservedSMEM_offset_0_alias:
	.zero		0
	.zero		64


//--------------------- .nv.constant0._Z16max_flops_kernelPf --------------------------
	.section	.nv.constant0._Z16max_flops_kernelPf,"a",@progbits
	.sectionflags	@""
	.align	4
.nv.constant0._Z16max_flops_kernelPf:
	.zero		904


//--------------------- SYMBOLS --------------------------

	.type		.nv.reservedSmem.offset0,@object
	.size		.nv.reservedSmem.offset0,0x4
